//
// Generated by NVIDIA NVVM Compiler
//
// Compiler Build ID: CL-36424714
// Cuda compilation tools, release 13.0, V13.0.88
// Based on NVVM 20.0.0
//

.version 9.0
.target sm_100
.address_size 64

	// .globl	_Z19matrixMultiplyNaivePiS_S_i

.visible .entry _Z19matrixMultiplyNaivePiS_S_i(
	.param .u64 .ptr .align 1 _Z19matrixMultiplyNaivePiS_S_i_param_0,
	.param .u64 .ptr .align 1 _Z19matrixMultiplyNaivePiS_S_i_param_1,
	.param .u64 .ptr .align 1 _Z19matrixMultiplyNaivePiS_S_i_param_2,
	.param .u32 _Z19matrixMultiplyNaivePiS_S_i_param_3
)
{
	.reg .pred 	%p<10>;
	.reg .b32 	%r<105>;
	.reg .b64 	%rd<67>;

	ld.param.u64 	%rd14, [_Z19matrixMultiplyNaivePiS_S_i_param_0];
	ld.param.u64 	%rd15, [_Z19matrixMultiplyNaivePiS_S_i_param_1];
	ld.param.u32 	%r30, [_Z19matrixMultiplyNaivePiS_S_i_param_3];
	cvta.to.global.u64 	%rd1, %rd15;
	cvta.to.global.u64 	%rd2, %rd14;
	mov.u32 	%r31, %ctaid.y;
	mov.u32 	%r32, %ntid.y;
	mov.u32 	%r33, %tid.y;
	mad.lo.s32 	%r1, %r31, %r32, %r33;
	mov.u32 	%r34, %ctaid.x;
	mov.u32 	%r35, %ntid.x;
	mov.u32 	%r36, %tid.x;
	mad.lo.s32 	%r2, %r34, %r35, %r36;
	max.s32 	%r37, %r1, %r2;
	setp.ge.s32 	%p1, %r37, %r30;
	@%p1 bra 	$L__BB0_13;
	mul.lo.s32 	%r3, %r30, %r1;
	and.b32  	%r4, %r30, 7;
	setp.lt.u32 	%p2, %r30, 8;
	mov.b32 	%r99, 0;
	mov.u32 	%r104, %r99;
	@%p2 bra 	$L__BB0_4;
	and.b32  	%r99, %r30, 2147483640;
	neg.s32 	%r93, %r99;
	mul.wide.s32 	%rd16, %r30, 4;
	add.s64 	%rd3, %rd1, %rd16;
	shl.b32 	%r7, %r30, 3;
	mul.wide.s32 	%rd17, %r30, 8;
	add.s64 	%rd4, %rd1, %rd17;
	mul.wide.s32 	%rd18, %r30, 12;
	add.s64 	%rd5, %rd1, %rd18;
	mul.wide.s32 	%rd19, %r30, 16;
	add.s64 	%rd6, %rd1, %rd19;
	mul.wide.s32 	%rd20, %r30, 20;
	add.s64 	%rd7, %rd1, %rd20;
	mul.wide.s32 	%rd21, %r30, 24;
	add.s64 	%rd8, %rd1, %rd21;
	mul.wide.s32 	%rd22, %r30, 28;
	add.s64 	%rd9, %rd1, %rd22;
	mul.wide.u32 	%rd23, %r3, 4;
	add.s64 	%rd24, %rd23, %rd2;
	add.s64 	%rd66, %rd24, 16;
	mov.b32 	%r104, 0;
	mov.u32 	%r92, %r2;
$L__BB0_3:
	.pragma "nounroll";
	mul.wide.s32 	%rd25, %r92, 4;
	add.s64 	%rd26, %rd3, %rd25;
	add.s64 	%rd27, %rd4, %rd25;
	add.s64 	%rd28, %rd5, %rd25;
	add.s64 	%rd29, %rd6, %rd25;
	add.s64 	%rd30, %rd7, %rd25;
	add.s64 	%rd31, %rd8, %rd25;
	add.s64 	%rd32, %rd9, %rd25;
	add.s64 	%rd33, %rd1, %rd25;
	ld.global.u32 	%r41, [%rd66+-16];
	ld.global.u32 	%r42, [%rd33];
	mad.lo.s32 	%r43, %r42, %r41, %r104;
	ld.global.u32 	%r44, [%rd66+-12];
	ld.global.u32 	%r45, [%rd26];
	mad.lo.s32 	%r46, %r45, %r44, %r43;
	ld.global.u32 	%r47, [%rd66+-8];
	ld.global.u32 	%r48, [%rd27];
	mad.lo.s32 	%r49, %r48, %r47, %r46;
	ld.global.u32 	%r50, [%rd66+-4];
	ld.global.u32 	%r51, [%rd28];
	mad.lo.s32 	%r52, %r51, %r50, %r49;
	ld.global.u32 	%r53, [%rd66];
	ld.global.u32 	%r54, [%rd29];
	mad.lo.s32 	%r55, %r54, %r53, %r52;
	ld.global.u32 	%r56, [%rd66+4];
	ld.global.u32 	%r57, [%rd30];
	mad.lo.s32 	%r58, %r57, %r56, %r55;
	ld.global.u32 	%r59, [%rd66+8];
	ld.global.u32 	%r60, [%rd31];
	mad.lo.s32 	%r61, %r60, %r59, %r58;
	ld.global.u32 	%r62, [%rd66+12];
	ld.global.u32 	%r63, [%rd32];
	mad.lo.s32 	%r104, %r63, %r62, %r61;
	add.s32 	%r93, %r93, 8;
	add.s32 	%r92, %r92, %r7;
	add.s64 	%rd66, %rd66, 32;
	setp.ne.s32 	%p3, %r93, 0;
	@%p3 bra 	$L__BB0_3;
$L__BB0_4:
	setp.eq.s32 	%p4, %r4, 0;
	@%p4 bra 	$L__BB0_12;
	and.b32  	%r17, %r30, 3;
	setp.lt.u32 	%p5, %r4, 4;
	@%p5 bra 	$L__BB0_7;
	add.s32 	%r65, %r99, %r3;
	mul.wide.u32 	%rd34, %r65, 4;
	add.s64 	%rd35, %rd2, %rd34;
	ld.global.u32 	%r66, [%rd35];
	mad.lo.s32 	%r67, %r99, %r30, %r2;
	mul.wide.s32 	%rd36, %r67, 4;
	add.s64 	%rd37, %rd1, %rd36;
	ld.global.u32 	%r68, [%rd37];
	mad.lo.s32 	%r69, %r68, %r66, %r104;
	cvt.u64.u32 	%rd38, %r3;
	cvt.u64.u32 	%rd39, %r99;
	add.s64 	%rd40, %rd39, %rd38;
	shl.b64 	%rd41, %rd40, 2;
	add.s64 	%rd42, %rd2, %rd41;
	ld.global.u32 	%r70, [%rd42+4];
	mul.wide.s32 	%rd43, %r30, 4;
	add.s64 	%rd44, %rd37, %rd43;
	ld.global.u32 	%r71, [%rd44];
	mad.lo.s32 	%r72, %r71, %r70, %r69;
	ld.global.u32 	%r73, [%rd42+8];
	add.s64 	%rd45, %rd44, %rd43;
	ld.global.u32 	%r74, [%rd45];
	mad.lo.s32 	%r75, %r74, %r73, %r72;
	ld.global.u32 	%r76, [%rd42+12];
	add.s64 	%rd46, %rd45, %rd43;
	ld.global.u32 	%r77, [%rd46];
	mad.lo.s32 	%r104, %r77, %r76, %r75;
	add.s32 	%r99, %r99, 4;
$L__BB0_7:
	setp.eq.s32 	%p6, %r17, 0;
	@%p6 bra 	$L__BB0_12;
	setp.eq.s32 	%p7, %r17, 1;
	@%p7 bra 	$L__BB0_10;
	add.s32 	%r79, %r99, %r3;
	mul.wide.u32 	%rd47, %r79, 4;
	add.s64 	%rd48, %rd2, %rd47;
	ld.global.u32 	%r80, [%rd48];
	mad.lo.s32 	%r81, %r99, %r30, %r2;
	mul.wide.s32 	%rd49, %r81, 4;
	add.s64 	%rd50, %rd1, %rd49;
	ld.global.u32 	%r82, [%rd50];
	mad.lo.s32 	%r83, %r82, %r80, %r104;
	cvt.u64.u32 	%rd51, %r3;
	cvt.u64.u32 	%rd52, %r99;
	add.s64 	%rd53, %rd52, %rd51;
	shl.b64 	%rd54, %rd53, 2;
	add.s64 	%rd55, %rd2, %rd54;
	ld.global.u32 	%r84, [%rd55+4];
	mul.wide.s32 	%rd56, %r30, 4;
	add.s64 	%rd57, %rd50, %rd56;
	ld.global.u32 	%r85, [%rd57];
	mad.lo.s32 	%r104, %r85, %r84, %r83;
	add.s32 	%r99, %r99, 2;
$L__BB0_10:
	and.b32  	%r86, %r30, 1;
	setp.eq.b32 	%p8, %r86, 1;
	not.pred 	%p9, %p8;
	@%p9 bra 	$L__BB0_12;
	add.s32 	%r87, %r99, %r3;
	mul.wide.u32 	%rd58, %r87, 4;
	add.s64 	%rd59, %rd2, %rd58;
	ld.global.u32 	%r88, [%rd59];
	mad.lo.s32 	%r89, %r99, %r30, %r2;
	mul.wide.s32 	%rd60, %r89, 4;
	add.s64 	%rd61, %rd1, %rd60;
	ld.global.u32 	%r90, [%rd61];
	mad.lo.s32 	%r104, %r90, %r88, %r104;
$L__BB0_12:
	ld.param.u64 	%rd65, [_Z19matrixMultiplyNaivePiS_S_i_param_2];
	add.s32 	%r91, %r3, %r2;
	cvta.to.global.u64 	%rd62, %rd65;
	mul.wide.s32 	%rd63, %r91, 4;
	add.s64 	%rd64, %rd62, %rd63;
	st.global.u32 	[%rd64], %r104;
$L__BB0_13:
	ret;

}


// ===== COMPILED SASS (sm_100) =====

	.target	sm_100

	.elftype	@"ET_EXEC"


//--------------------- .note.nv.tkinfo           --------------------------
	.section	.note.nv.tkinfo,"",@"SHT_NOTE"
	.sectionflags	@"SHF_NOTE_NV_TKINFO"
	.tkinfo
        /*0018*/ 	.word	0x00000002
        /*0030*/ 	.string	""
        /*0030*/ 	.string	"ptxas"
        /*0030*/ 	.string	"Cuda compilation tools, release 13.0, V13.0.88"
        /*0030*/ 	.string	"Build cuda_13.0.r13.0/compiler.36424714_0"
        /*0030*/ 	.string	"-arch sm_100 -m 64 "



//--------------------- .note.nv.cuinfo           --------------------------
	.section	.note.nv.cuinfo,"",@"SHT_NOTE"
	.sectionflags	@"SHF_NOTE_NV_CUINFO"
        /*0018*/ 	.short	0x0002
        /*001a*/ 	.short	0x0064
        /*001c*/ 	.short	0x0082
	.zero		2


//--------------------- .nv.info                  --------------------------
	.section	.nv.info,"",@"SHT_CUDA_INFO"
	.align	4


	//----- nvinfo : EIATTR_REGCOUNT
	.align		4
        /*0000*/ 	.byte	0x04, 0x2f
        /*0002*/ 	.short	(.L_1 - .L_0)
	.align		4
.L_0:
        /*0004*/ 	.word	index@(_Z19matrixMultiplyNaivePiS_S_i)
        /*0008*/ 	.word	0x0000001e


	//----- nvinfo : EIATTR_FRAME_SIZE
	.align		4
.L_1:
        /*000c*/ 	.byte	0x04, 0x11
        /*000e*/ 	.short	(.L_3 - .L_2)
	.align		4
.L_2:
        /*0010*/ 	.word	index@(_Z19matrixMultiplyNaivePiS_S_i)
        /*0014*/ 	.word	0x00000000


	//----- nvinfo : EIATTR_MIN_STACK_SIZE
	.align		4
.L_3:
        /*0018*/ 	.byte	0x04, 0x12
        /*001a*/ 	.short	(.L_5 - .L_4)
	.align		4
.L_4:
        /*001c*/ 	.word	index@(_Z19matrixMultiplyNaivePiS_S_i)
        /*0020*/ 	.word	0x00000000
.L_5:


//--------------------- .nv.compat                --------------------------
	.section	.nv.compat,"",@"SHT_CUDA_COMPAT_INFO"
	.align	4
        /*0000*/ 	.byte	0x02, 0x09, 0x00, 0x00, 0x02, 0x02, 0x01, 0x00, 0x02, 0x05, 0x05, 0x00, 0x03, 0x07, 0x01, 0x01
        /*0010*/ 	.byte	0x02, 0x03, 0x00, 0x00, 0x02, 0x06, 0x01, 0x00, 0x04, 0x0b, 0x08, 0x00, 0x09, 0x00, 0x00, 0x00
        /*0020*/ 	.byte	0x00, 0x00, 0x00, 0x00


//--------------------- .nv.info._Z19matrixMultiplyNaivePiS_S_i --------------------------
	.section	.nv.info._Z19matrixMultiplyNaivePiS_S_i,"",@"SHT_CUDA_INFO"
	.sectionflags	@""
	.align	4


	//----- nvinfo : EIATTR_CUDA_API_VERSION
	.align		4
        /*0000*/ 	.byte	0x04, 0x37
        /*0002*/ 	.short	(.L_7 - .L_6)
.L_6:
        /*0004*/ 	.word	0x00000082


	//----- nvinfo : EIATTR_KPARAM_INFO
	.align		4
.L_7:
        /*0008*/ 	.byte	0x04, 0x17
        /*000a*/ 	.short	(.L_9 - .L_8)
.L_8:
        /*000c*/ 	.word	0x00000000
        /*0010*/ 	.short	0x0003
        /*0012*/ 	.short	0x0018
        /*0014*/ 	.byte	0x00, 0xf0, 0x11, 0x00


	//----- nvinfo : EIATTR_KPARAM_INFO
	.align		4
.L_9:
        /*0018*/ 	.byte	0x04, 0x17
        /*001a*/ 	.short	(.L_11 - .L_10)
.L_10:
        /*001c*/ 	.word	0x00000000
        /*0020*/ 	.short	0x0002
        /*0022*/ 	.short	0x0010
        /*0024*/ 	.byte	0x00, 0xf5, 0x21, 0x00


	//----- nvinfo : EIATTR_KPARAM_INFO
	.align		4
.L_11:
        /*0028*/ 	.byte	0x04, 0x17
        /*002a*/ 	.short	(.L_13 - .L_12)
.L_12:
        /*002c*/ 	.word	0x00000000
        /*0030*/ 	.short	0x0001
        /*0032*/ 	.short	0x0008
        /*0034*/ 	.byte	0x00, 0xf5, 0x21, 0x00


	//----- nvinfo : EIATTR_KPARAM_INFO
	.align		4
.L_13:
        /*0038*/ 	.byte	0x04, 0x17
        /*003a*/ 	.short	(.L_15 - .L_14)
.L_14:
        /*003c*/ 	.word	0x00000000
        /*0040*/ 	.short	0x0000
        /*0042*/ 	.short	0x0000
        /*0044*/ 	.byte	0x00, 0xf5, 0x21, 0x00


	//----- nvinfo : EIATTR_SPARSE_MMA_MASK
	.align		4
.L_15:
        /*0048*/ 	.byte	0x03, 0x50
        /*004a*/ 	.short	0x0000


	//----- nvinfo : EIATTR_MAXREG_COUNT
	.align		4
        /*004c*/ 	.byte	0x03, 0x1b
        /*004e*/ 	.short	0x00ff


	//----- nvinfo : EIATTR_MERCURY_ISA_VERSION
	.align		4
        /*0050*/ 	.byte	0x03, 0x5f
        /*0052*/ 	.short	0x0101


	//----- nvinfo : EIATTR_VRC_CTA_INIT_COUNT
	.align		4
        /*0054*/ 	.byte	0x02, 0x4a
	.zero		1
	.zero		1


	//----- nvinfo : EIATTR_EXIT_INSTR_OFFSETS
	.align		4
        /*0058*/ 	.byte	0x04, 0x1c
        /*005a*/ 	.short	(.L_17 - .L_16)


	//   ....[0]....
.L_16:
        /*005c*/ 	.word	0x000000c0


	//   ....[1]....
        /*0060*/ 	.word	0x00000a90


	//----- nvinfo : EIATTR_CBANK_PARAM_SIZE
	.align		4
.L_17:
        /*0064*/ 	.byte	0x03, 0x19
        /*0066*/ 	.short	0x001c


	//----- nvinfo : EIATTR_PARAM_CBANK
	.align		4
        /*0068*/ 	.byte	0x04, 0x0a
        /*006a*/ 	.short	(.L_19 - .L_18)
	.align		4
.L_18:
        /*006c*/ 	.word	index@(.nv.constant0._Z19matrixMultiplyNaivePiS_S_i)
        /*0070*/ 	.short	0x0380
        /*0072*/ 	.short	0x001c


	//----- nvinfo : EIATTR_SW_WAR
	.align		4
.L_19:
        /*0074*/ 	.byte	0x04, 0x36
        /*0076*/ 	.short	(.L_21 - .L_20)
.L_20:
        /*0078*/ 	.word	0x00000008
.L_21:


//--------------------- .nv.callgraph             --------------------------
	.section	.nv.callgraph,"",@"SHT_CUDA_CALLGRAPH"
	.align	4
	.sectionentsize	8
	.align		4
        /*0000*/ 	.word	0x00000000
	.align		4
        /*0004*/ 	.word	0xffffffff
	.align		4
        /*0008*/ 	.word	0x00000000
	.align		4
        /*000c*/ 	.word	0xfffffffe
	.align		4
        /*0010*/ 	.word	0x00000000
	.align		4
        /*0014*/ 	.word	0xfffffffd
	.align		4
        /*0018*/ 	.word	0x00000000
	.align		4
        /*001c*/ 	.word	0xfffffffc


//--------------------- .text._Z19matrixMultiplyNaivePiS_S_i --------------------------
	.section	.text._Z19matrixMultiplyNaivePiS_S_i,"ax",@progbits
	.align	128
        .global         _Z19matrixMultiplyNaivePiS_S_i
        .type           _Z19matrixMultiplyNaivePiS_S_i,@function
        .size           _Z19matrixMultiplyNaivePiS_S_i,(.L_x_5 - _Z19matrixMultiplyNaivePiS_S_i)
        .other          _Z19matrixMultiplyNaivePiS_S_i,@"STO_CUDA_ENTRY STV_DEFAULT"
_Z19matrixMultiplyNaivePiS_S_i:
.text._Z19matrixMultiplyNaivePiS_S_i:
[----:B------:R-:W-:Y:S01]  /*0000*/  LDC R1, c[0x0][0x37c] ;  /* 0x0000df00ff017b82 */ /* 0x000fe20000000800 */
[----:B------:R-:W0:Y:S07]  /*0010*/  S2R R0, SR_TID.Y ;  /* 0x0000000000007919 */ /* 0x000e2e0000002200 */
[----:B------:R-:W0:Y:S01]  /*0020*/  S2UR UR4, SR_CTAID.Y ;  /* 0x00000000000479c3 */ /* 0x000e220000002600 */
[----:B------:R-:W1:Y:S01]  /*0030*/  LDCU UR20, c[0x0][0x398] ;  /* 0x00007300ff1477ac */ /* 0x000e620008000800 */
[----:B------:R-:W2:Y:S06]  /*0040*/  S2R R3, SR_TID.X ;  /* 0x0000000000037919 */ /* 0x000eac0000002100 */
[----:B------:R-:W0:Y:S08]  /*0050*/  LDC R13, c[0x0][0x364] ;  /* 0x0000d900ff0d7b82 */ /* 0x000e300000000800 */
[----:B------:R-:W2:Y:S08]  /*0060*/  S2UR UR5, SR_CTAID.X ;  /* 0x00000000000579c3 */ /* 0x000eb00000002500 */
[----:B------:R-:W2:Y:S01]  /*0070*/  LDC R2, c[0x0][0x360] ;  /* 0x0000d800ff027b82 */ /* 0x000ea20000000800 */
[----:B0-----:R-:W-:-:S02]  /*0080*/  IMAD R13, R13, UR4, R0 ;  /* 0x000000040d0d7c24 */ /* 0x001fc4000f8e0200 */
[----:B--2---:R-:W-:-:S05]  /*0090*/  IMAD R0, R2, UR5, R3 ;  /* 0x0000000502007c24 */ /* 0x004fca000f8e0203 */
[----:B------:R-:W-:-:S04]  /*00a0*/  VIMNMX R2, PT, PT, R13, R0, !PT ;  /* 0x000000000d027248 */ /* 0x000fc80007fe0100 */
[----:B-1----:R-:W-:-:S13]  /*00b0*/  ISETP.GE.AND P0, PT, R2, UR20, PT ;  /* 0x0000001402007c0c */ /* 0x002fda000bf06270 */
[----:B------:R-:W-:Y:S05]  /*00c0*/  @P0 EXIT ;  /* 0x000000000000094d */ /* 0x000fea0003800000 */
[----:B------:R-:W-:Y:S01]  /*00d0*/  UISETP.GE.U32.AND UP0, UPT, UR20, 0x8, UPT ;  /* 0x000000081400788c */ /* 0x000fe2000bf06070 */
[----:B------:R-:W-:Y:S02]  /*00e0*/  HFMA2 R12, -RZ, RZ, 0, 0 ;  /* 0x00000000ff0c7431 */ /* 0x000fe400000001ff */
[----:B------:R-:W-:Y:S01]  /*00f0*/  IMAD R13, R13, UR20, RZ ;  /* 0x000000140d0d7c24 */ /* 0x000fe2000f8e02ff */
[----:B------:R-:W-:Y:S01]  /*0100*/  UMOV UR4, URZ ;  /* 0x000000ff00047c82 */ /* 0x000fe20008000000 */
[----:B------:R-:W0:Y:S04]  /*0110*/  LDCU.64 UR18, c[0x0][0x358] ;  /* 0x00006b00ff1277ac */ /* 0x000e280008000a00 */
[----:B------:R-:W-:Y:S05]  /*0120*/  BRA.U !UP0, `(.L_x_0) ;  /* 0x0000000508047547 */ /* 0x000fea000b800000 */
[----:B------:R-:W1:Y:S01]  /*0130*/  LDCU.128 UR24, c[0x0][0x380] ;  /* 0x00007000ff1877ac */ /* 0x000e620008000c00 */
[----:B------:R-:W-:Y:S02]  /*0140*/  MOV R12, RZ ;  /* 0x000000ff000c7202 */ /* 0x000fe40000000f00 */
[----:B------:R-:W-:Y:S01]  /*0150*/  MOV R14, R0 ;  /* 0x00000000000e7202 */ /* 0x000fe20000000f00 */
[----:B------:R-:W-:-:S04]  /*0160*/  ULOP3.LUT UR4, UR20, 0x7ffffff8, URZ, 0xc0, !UPT ;  /* 0x7ffffff814047892 */ /* 0x000fc8000f8ec0ff */
[----:B------:R-:W-:Y:S01]  /*0170*/  UIADD3 UR5, UPT, UPT, -UR4, URZ, URZ ;  /* 0x000000ff04057290 */ /* 0x000fe2000fffe1ff */
[----:B-1----:R-:W-:Y:S01]  /*0180*/  MOV R2, UR24 ;  /* 0x0000001800027c02 */ /* 0x002fe20008000f00 */
[----:B------:R-:W-:Y:S01]  /*0190*/  UIMAD.WIDE UR6, UR20, 0x8, UR26 ;  /* 0x00000008140678a5 */ /* 0x000fe2000f8e021a */
[----:B------:R-:W-:Y:S01]  /*01a0*/  MOV R3, UR25 ;  /* 0x0000001900037c02 */ /* 0x000fe20008000f00 */
[----:B------:R-:W-:Y:S02]  /*01b0*/  UIMAD.WIDE UR8, UR20, 0xc, UR26 ;  /* 0x0000000c140878a5 */ /* 0x000fe4000f8e021a */
[----:B------:R-:W-:Y:S01]  /*01c0*/  UIMAD.WIDE UR10, UR20, 0x10, UR26 ;  /* 0x00000010140a78a5 */ /* 0x000fe2000f8e021a */
[----:B------:R-:W-:Y:S01]  /*01d0*/  IMAD.WIDE.U32 R2, R13, 0x4, R2 ;  /* 0x000000040d027825 */ /* 0x000fe200078e0002 */
[----:B------:R-:W-:Y:S02]  /*01e0*/  UIMAD.WIDE UR12, UR20, 0x14, UR26 ;  /* 0x00000014140c78a5 */ /* 0x000fe4000f8e021a */
[----:B------:R-:W-:Y:S01]  /*01f0*/  UIMAD.WIDE UR14, UR20, 0x18, UR26 ;  /* 0x00000018140e78a5 */ /* 0x000fe2000f8e021a */
[----:B------:R-:W-:Y:S01]  /*0200*/  IADD3 R2, P0, PT, R2, 0x10, RZ ;  /* 0x0000001002027810 */ /* 0x000fe20007f1e0ff */
[----:B------:R-:W-:-:S03]  /*0210*/  UIMAD.WIDE UR16, UR20, 0x1c, UR26 ;  /* 0x0000001c141078a5 */ /* 0x000fc6000f8e021a */
[----:B------:R-:W-:-:S09]  /*0220*/  IADD3.X R3, PT, PT, RZ, R3, RZ, P0, !PT ;  /* 0x00000003ff037210 */ /* 0x000fd200007fe4ff */
.L_x_1:
[----:B------:R-:W-:Y:S01]  /*0230*/  UIMAD.WIDE UR22, UR20, 0x4, UR26 ;  /* 0x00000004141678a5 */ /* 0x000fe2000f8e021a */
[----:B------:R-:W-:Y:S02]  /*0240*/  IMAD.MOV.U32 R23, RZ, RZ, 0x4 ;  /* 0x00000004ff177424 */ /* 0x000fe400078e00ff */
[----:B------:R-:W-:Y:S01]  /*0250*/  HFMA2 R11, -RZ, RZ, 0, 2.384185791015625e-07 ;  /* 0x00000004ff0b7431 */ /* 0x000fe200000001ff */
[----:B------:R-:W-:Y:S01]  /*0260*/  MOV R25, 0x4 ;  /* 0x0000000400197802 */ /* 0x000fe20000000f00 */
[----:B0-----:R-:W2:Y:S01]  /*0270*/  LDG.E R21, desc[UR18][R2.64+-0x10] ;  /* 0xfffff01202157981 */ /* 0x001ea2000c1e1900 */
[C---:B------:R-:W-:Y:S01]  /*0280*/  IMAD.WIDE R22, R14.reuse, R23, UR26 ;  /* 0x0000001a0e167e25 */ /* 0x040fe2000f8e0217 */
[----:B------:R-:W-:Y:S02]  /*0290*/  MOV R8, UR22 ;  /* 0x0000001600087c02 */ /* 0x000fe40008000f00 */
[----:B------:R-:W-:Y:S01]  /*02a0*/  MOV R9, UR23 ;  /* 0x0000001700097c02 */ /* 0x000fe20008000f00 */
[----:B------:R-:W3:Y:S02]  /*02b0*/  LDG.E R19, desc[UR18][R2.64+-0xc] ;  /* 0xfffff41202137981 */ /* 0x000ee4000c1e1900 */
[----:B------:R-:W-:-:S02]  /*02c0*/  IMAD.WIDE R8, R14, 0x4, R8 ;  /* 0x000000040e087825 */ /* 0x000fc400078e0208 */
[----:B------:R-:W2:Y:S01]  /*02d0*/  LDG.E R22, desc[UR18][R22.64] ;  /* 0x0000001216167981 */ /* 0x000ea2000c1e1900 */
[----:B------:R-:W-:Y:S01]  /*02e0*/  MOV R5, 0x4 ;  /* 0x0000000400057802 */ /* 0x000fe20000000f00 */
[C---:B------:R-:W-:Y:S02]  /*02f0*/  IMAD.WIDE R24, R14.reuse, R25, UR6 ;  /* 0x000000060e187e25 */ /* 0x040fe4000f8e0219 */
[----:B------:R0:W3:Y:S02]  /*0300*/  LDG.E R20, desc[UR18][R8.64] ;  /* 0x0000001208147981 */ /* 0x0000e4000c1e1900 */
[----:B------:R-:W-:Y:S02]  /*0310*/  IMAD.WIDE R10, R14, R11, UR8 ;  /* 0x000000080e0a7e25 */ /* 0x000fe4000f8e020b */
[----:B------:R-:W4:Y:S04]  /*0320*/  LDG.E R18, desc[UR18][R24.64] ;  /* 0x0000001218127981 */ /* 0x000f28000c1e1900 */
[----:B------:R-:W4:Y:S01]  /*0330*/  LDG.E R17, desc[UR18][R2.64+-0x8] ;  /* 0xfffff81202117981 */ /* 0x000f22000c1e1900 */
[----:B0-----:R-:W-:-:S02]  /*0340*/  HFMA2 R9, -RZ, RZ, 0, 2.384185791015625e-07 ;  /* 0x00000004ff097431 */ /* 0x001fc400000001ff */
[----:B------:R-:W-:Y:S01]  /*0350*/  IMAD.MOV.U32 R7, RZ, RZ, 0x4 ;  /* 0x00000004ff077424 */ /* 0x000fe200078e00ff */
[----:B------:R0:W5:Y:S01]  /*0360*/  LDG.E R16, desc[UR18][R10.64] ;  /* 0x000000120a107981 */ /* 0x000162000c1e1900 */
[----:B------:R-:W-:-:S03]  /*0370*/  IMAD.WIDE R4, R14, R5, UR10 ;  /* 0x0000000a0e047e25 */ /* 0x000fc6000f8e0205 */
[----:B------:R-:W5:Y:S01]  /*0380*/  LDG.E R15, desc[UR18][R2.64+-0x4] ;  /* 0xfffffc12020f7981 */ /* 0x000f62000c1e1900 */
[C---:B------:R-:W-:Y:S01]  /*0390*/  IMAD.WIDE R6, R14.reuse, R7, UR12 ;  /* 0x0000000c0e067e25 */ /* 0x040fe2000f8e0207 */
[----:B------:R-:W-:Y:S02]  /*03a0*/  MOV R27, 0x4 ;  /* 0x00000004001b7802 */ /* 0x000fe40000000f00 */
[----:B------:R1:W5:Y:S01]  /*03b0*/  LDG.E R4, desc[UR18][R4.64] ;  /* 0x0000001204047981 */ /* 0x000362000c1e1900 */
[----:B------:R-:W-:-:S03]  /*03c0*/  IMAD.WIDE R8, R14, R9, UR14 ;  /* 0x0000000e0e087e25 */ /* 0x000fc6000f8e0209 */
[----:B------:R-:W5:Y:S01]  /*03d0*/  LDG.E R23, desc[UR18][R2.64] ;  /* 0x0000001202177981 */ /* 0x000f62000c1e1900 */
[----:B0-----:R-:W-:-:S03]  /*03e0*/  IMAD.WIDE R10, R14, R27, UR16 ;  /* 0x000000100e0a7e25 */ /* 0x001fc6000f8e021b */
[----:B------:R-:W5:Y:S04]  /*03f0*/  LDG.E R7, desc[UR18][R6.64] ;  /* 0x0000001206077981 */ /* 0x000f68000c1e1900 */
[----:B------:R-:W5:Y:S04]  /*0400*/  LDG.E R24, desc[UR18][R2.64+0x4] ;  /* 0x0000041202187981 */ /* 0x000f68000c1e1900 */
[----:B------:R-:W5:Y:S04]  /*0410*/  LDG.E R8, desc[UR18][R8.64] ;  /* 0x0000001208087981 */ /* 0x000f68000c1e1900 */
[----:B------:R-:W5:Y:S04]  /*0420*/  LDG.E R25, desc[UR18][R2.64+0x8] ;  /* 0x0000081202197981 */ /* 0x000f68000c1e1900 */
[----:B------:R-:W5:Y:S04]  /*0430*/  LDG.E R10, desc[UR18][R10.64] ;  /* 0x000000120a0a7981 */ /* 0x000f68000c1e1900 */
[----:B------:R0:W5:Y:S01]  /*0440*/  LDG.E R27, desc[UR18][R2.64+0xc] ;  /* 0x00000c12021b7981 */ /* 0x000162000c1e1900 */
[----:B------:R-:W-:-:S04]  /*0450*/  UIADD3 UR5, UPT, UPT, UR5, 0x8, URZ ;  /* 0x0000000805057890 */ /* 0x000fc8000fffe0ff */
[----:B------:R-:W-:Y:S01]  /*0460*/  UISETP.NE.AND UP0, UPT, UR5, URZ, UPT ;  /* 0x000000ff0500728c */ /* 0x000fe2000bf05270 */
[----:B-1----:R-:W-:Y:S02]  /*0470*/  MOV R5, UR20 ;  /* 0x0000001400057c02 */ /* 0x002fe40008000f00 */
[----:B0-----:R-:W-:Y:S02]  /*0480*/  IADD3 R2, P0, PT, R2, 0x20, RZ ;  /* 0x0000002002027810 */ /* 0x001fe40007f1e0ff */
[----:B------:R-:W-:Y:S02]  /*0490*/  LEA R14, R5, R14, 0x3 ;  /* 0x0000000e050e7211 */ /* 0x000fe400078e18ff */
[----:B------:R-:W-:Y:S01]  /*04a0*/  IADD3.X R3, PT, PT, RZ, R3, RZ, P0, !PT ;  /* 0x00000003ff037210 */ /* 0x000fe200007fe4ff */
[----:B--2---:R-:W-:-:S04]  /*04b0*/  IMAD R21, R21, R22, R12 ;  /* 0x0000001615157224 */ /* 0x004fc800078e020c */
[----:B---3--:R-:W-:-:S04]  /*04c0*/  IMAD R19, R19, R20, R21 ;  /* 0x0000001413137224 */ /* 0x008fc800078e0215 */
[----:B----4-:R-:W-:-:S04]  /*04d0*/  IMAD R17, R17, R18, R19 ;  /* 0x0000001211117224 */ /* 0x010fc800078e0213 */
[----:B-----5:R-:W-:-:S04]  /*04e0*/  IMAD R15, R15, R16, R17 ;  /* 0x000000100f0f7224 */ /* 0x020fc800078e0211 */
[----:B------:R-:W-:-:S04]  /*04f0*/  IMAD R4, R23, R4, R15 ;  /* 0x0000000417047224 */ /* 0x000fc800078e020f */
[----:B------:R-:W-:-:S04]  /*0500*/  IMAD R4, R24, R7, R4 ;  /* 0x0000000718047224 */ /* 0x000fc800078e0204 */
[----:B------:R-:W-:-:S04]  /*0510*/  IMAD R4, R25, R8, R4 ;  /* 0x0000000819047224 */ /* 0x000fc800078e0204 */
[----:B------:R-:W-:Y:S01]  /*0520*/  IMAD R12, R27, R10, R4 ;  /* 0x0000000a1b0c7224 */ /* 0x000fe200078e0204 */
[----:B------:R-:W-:Y:S06]  /*0530*/  BRA.U UP0, `(.L_x_1) ;  /* 0xfffffffd003c7547 */ /* 0x000fec000b83ffff */
.L_x_0:
[----:B------:R-:W-:-:S04]  /*0540*/  ULOP3.LUT UR6, UR20, 0x7, URZ, 0xc0, !UPT ;  /* 0x0000000714067892 */ /* 0x000fc8000f8ec0ff */
[----:B------:R-:W-:-:S09]  /*0550*/  UISETP.NE.AND UP0, UPT, UR6, URZ, UPT ;  /* 0x000000ff0600728c */ /* 0x000fd2000bf05270 */
[----:B------:R-:W-:Y:S05]  /*0560*/  BRA.U !UP0, `(.L_x_2) ;  /* 0x0000000508387547 */ /* 0x000fea000b800000 */
[----:B------:R-:W-:Y:S02]  /*0570*/  UISETP.GE.U32.AND UP0, UPT, UR6, 0x4, UPT ;  /* 0x000000040600788c */ /* 0x000fe4000bf06070 */
[----:B------:R-:W-:-:S04]  /*0580*/  ULOP3.LUT UR5, UR20, 0x3, URZ, 0xc0, !UPT ;  /* 0x0000000314057892 */ /* 0x000fc8000f8ec0ff */
[----:B------:R-:W-:-:S03]  /*0590*/  UISETP.NE.AND UP1, UPT, UR5, URZ, UPT ;  /* 0x000000ff0500728c */ /* 0x000fc6000bf25270 */
[----:B------:R-:W-:Y:S08]  /*05a0*/  BRA.U !UP0, `(.L_x_3) ;  /* 0x00000001087c7547 */ /* 0x000ff0000b800000 */
[----:B------:R-:W1:Y:S01]  /*05b0*/  LDC.64 R6, c[0x0][0x388] ;  /* 0x0000e200ff067b82 */ /* 0x000e620000000a00 */
[----:B------:R-:W2:Y:S01]  /*05c0*/  LDCU.64 UR6, c[0x0][0x380] ;  /* 0x00007000ff0677ac */ /* 0x000ea20008000a00 */
[----:B------:R-:W-:Y:S01]  /*05d0*/  IMAD.U32 R9, RZ, RZ, UR4 ;  /* 0x00000004ff097e24 */ /* 0x000fe2000f8e00ff */
[C---:B------:R-:W-:Y:S02]  /*05e0*/  IADD3 R3, PT, PT, R13.reuse, UR4, RZ ;  /* 0x000000040d037c10 */ /* 0x040fe4000fffe0ff */
[----:B------:R-:W-:Y:S01]  /*05f0*/  IADD3 R10, P0, PT, R13, UR4, RZ ;  /* 0x000000040d0a7c10 */ /* 0x000fe2000ff1e0ff */
[----:B------:R-:W-:Y:S01]  /*0600*/  IMAD R9, R9, UR20, R0 ;  /* 0x0000001409097c24 */ /* 0x000fe2000f8e0200 */
[----:B------:R-:W-:Y:S01]  /*0610*/  MOV R11, UR20 ;  /* 0x00000014000b7c02 */ /* 0x000fe20008000f00 */
[----:B------:R-:W3:Y:S01]  /*0620*/  LDC.64 R4, c[0x0][0x380] ;  /* 0x0000e000ff047b82 */ /* 0x000ee20000000a00 */
[----:B------:R-:W-:Y:S01]  /*0630*/  MOV R15, UR20 ;  /* 0x00000014000f7c02 */ /* 0x000fe20008000f00 */
[----:B-1----:R-:W-:Y:S01]  /*0640*/  IMAD.WIDE R6, R9, 0x4, R6 ;  /* 0x0000000409067825 */ /* 0x002fe200078e0206 */
[----:B------:R-:W-:-:S05]  /*0650*/  MOV R9, UR20 ;  /* 0x0000001400097c02 */ /* 0x000fca0008000f00 */
[----:B------:R-:W-:Y:S02]  /*0660*/  IMAD.WIDE R8, R9, 0x4, R6 ;  /* 0x0000000409087825 */ /* 0x000fe400078e0206 */
[----:B0-----:R-:W4:Y:S02]  /*0670*/  LDG.E R6, desc[UR18][R6.64] ;  /* 0x0000001206067981 */ /* 0x001f24000c1e1900 */
[----:B---3--:R-:W-:Y:S01]  /*0680*/  IMAD.WIDE.U32 R4, R3, 0x4, R4 ;  /* 0x0000000403047825 */ /* 0x008fe200078e0004 */
[----:B------:R-:W-:Y:S01]  /*0690*/  IADD3.X R3, PT, PT, RZ, RZ, RZ, P0, !PT ;  /* 0x000000ffff037210 */ /* 0x000fe200007fe4ff */
[----:B------:R-:W3:Y:S01]  /*06a0*/  LDG.E R17, desc[UR18][R8.64] ;  /* 0x0000001208117981 */ /* 0x000ee2000c1e1900 */
[----:B--2---:R-:W-:-:S03]  /*06b0*/  LEA R2, P0, R10, UR6, 0x2 ;  /* 0x000000060a027c11 */ /* 0x004fc6000f8010ff */
[----:B------:R-:W4:Y:S01]  /*06c0*/  LDG.E R5, desc[UR18][R4.64] ;  /* 0x0000001204057981 */ /* 0x000f22000c1e1900 */
[----:B------:R-:W-:Y:S01]  /*06d0*/  LEA.HI.X R3, R10, UR7, R3, 0x2, P0 ;  /* 0x000000070a037c11 */ /* 0x000fe200080f1403 */
[----:B------:R-:W-:-:S04]  /*06e0*/  IMAD.WIDE R10, R11, 0x4, R8 ;  /* 0x000000040b0a7825 */ /* 0x000fc800078e0208 */
[----:B------:R-:W3:Y:S01]  /*06f0*/  LDG.E R16, desc[UR18][R2.64+0x4] ;  /* 0x0000041202107981 */ /* 0x000ee2000c1e1900 */
[----:B------:R-:W-:-:S03]  /*0700*/  IMAD.WIDE R14, R15, 0x4, R10 ;  /* 0x000000040f0e7825 */ /* 0x000fc600078e020a */
[----:B------:R-:W2:Y:S04]  /*0710*/  LDG.E R19, desc[UR18][R10.64] ;  /* 0x000000120a137981 */ /* 0x000ea8000c1e1900 */
[----:B------:R-:W2:Y:S04]  /*0720*/  LDG.E R18, desc[UR18][R2.64+0x8] ;  /* 0x0000081202127981 */ /* 0x000ea8000c1e1900 */
[----:B------:R-:W5:Y:S04]  /*0730*/  LDG.E R20, desc[UR18][R2.64+0xc] ;  /* 0x00000c1202147981 */ /* 0x000f68000c1e1900 */
[----:B------:R-:W5:Y:S01]  /*0740*/  LDG.E R14, desc[UR18][R14.64] ;  /* 0x000000120e0e7981 */ /* 0x000f62000c1e1900 */
[----:B------:R-:W-:Y:S01]  /*0750*/  UIADD3 UR4, UPT, UPT, UR4, 0x4, URZ ;  /* 0x0000000404047890 */ /* 0x000fe2000fffe0ff */
[----:B----4-:R-:W-:-:S04]  /*0760*/  IMAD R5, R5, R6, R12 ;  /* 0x0000000605057224 */ /* 0x010fc800078e020c */
[----:B---3--:R-:W-:-:S04]  /*0770*/  IMAD R5, R16, R17, R5 ;  /* 0x0000001110057224 */ /* 0x008fc800078e0205 */
[----:B--2---:R-:W-:-:S04]  /*0780*/  IMAD R5, R18, R19, R5 ;  /* 0x0000001312057224 */ /* 0x004fc800078e0205 */
[----:B-----5:R-:W-:-:S07]  /*0790*/  IMAD R12, R20, R14, R5 ;  /* 0x0000000e140c7224 */ /* 0x020fce00078e0205 */
.L_x_3:
[----:B------:R-:W-:Y:S05]  /*07a0*/  BRA.U !UP1, `(.L_x_2) ;  /* 0x0000000109a87547 */ /* 0x000fea000b800000 */
[----:B------:R-:W-:Y:S01]  /*07b0*/  UISETP.NE.AND UP0, UPT, UR5, 0x1, UPT ;  /* 0x000000010500788c */ /* 0x000fe2000bf05270 */
[----:B------:R-:W-:Y:S01]  /*07c0*/  MOV R7, UR4 ;  /* 0x0000000400077c02 */ /* 0x000fe20008000f00 */
[----:B------:R-:W-:Y:S02]  /*07d0*/  ULOP3.LUT UR5, UR20, 0x1, URZ, 0xc0, !UPT ;  /* 0x0000000114057892 */ /* 0x000fe4000f8ec0ff */
[----:B------:R-:W-:Y:S02]  /*07e0*/  MOV R15, UR20 ;  /* 0x00000014000f7c02 */ /* 0x000fe40008000f00 */
[----:B------:R-:W-:Y:S01]  /*07f0*/  UISETP.NE.U32.AND UP1, UPT, UR5, 0x1, UPT ;  /* 0x000000010500788c */ /* 0x000fe2000bf25070 */
[----:B------:R-:W-:-:S04]  /*0800*/  PLOP3.LUT P1, PT, PT, PT, UP0, 0x80, 0x8 ;  /* 0x000000000008781c */ /* 0x000fc80003f2f008 */
[----:B------:R-:W1:Y:S01]  /*0810*/  @UP0 LDCU.128 UR8, c[0x0][0x380] ;  /* 0x00007000ff0807ac */ /* 0x000e620008000c00 */
[----:B------:R-:W-:Y:S01]  /*0820*/  PLOP3.LUT P0, PT, PT, PT, UP1, 0x80, 0x8 ;  /* 0x000000000008781c */ /* 0x000fe20003f0f018 */
[----:B------:R-:W2:Y:S04]  /*0830*/  @UP0 LDCU.64 UR6, c[0x0][0x380] ;  /* 0x00007000ff0607ac */ /* 0x000ea80008000a00 */
[----:B------:R-:W3:Y:S03]  /*0840*/  @!UP1 LDCU.128 UR12, c[0x0][0x380] ;  /* 0x00007000ff0c97ac */ /* 0x000ee60008000c00 */
[C---:B------:R-:W-:Y:S02]  /*0850*/  @P1 IADD3 R3, PT, PT, R13.reuse, UR4, RZ ;  /* 0x000000040d031c10 */ /* 0x040fe4000fffe0ff */
[----:B------:R-:W-:Y:S01]  /*0860*/  @P1 IADD3 R6, P2, PT, R13, UR4, RZ ;  /* 0x000000040d061c10 */ /* 0x000fe2000ff5e0ff */
[----:B------:R-:W-:Y:S01]  /*0870*/  @UP0 UIADD3 UR4, UPT, UPT, UR4, 0x2, URZ ;  /* 0x0000000204040890 */ /* 0x000fe2000fffe0ff */
[----:B-1----:R-:W-:Y:S01]  /*0880*/  MOV R11, UR9 ;  /* 0x00000009000b7c02 */ /* 0x002fe20008000f00 */
[----:B------:R-:W-:Y:S01]  /*0890*/  IMAD.U32 R10, RZ, RZ, UR8 ;  /* 0x00000008ff0a7e24 */ /* 0x000fe2000f8e00ff */
[----:B------:R-:W-:-:S02]  /*08a0*/  MOV R4, UR10 ;  /* 0x0000000a00047c02 */ /* 0x000fc40008000f00 */
[----:B------:R-:W-:Y:S01]  /*08b0*/  MOV R5, UR11 ;  /* 0x0000000b00057c02 */ /* 0x000fe20008000f00 */
[----:B------:R-:W-:-:S04]  /*08c0*/  @P1 IMAD.WIDE.U32 R10, R3, 0x4, R10 ;  /* 0x00000004030a1825 */ /* 0x000fc800078e000a */
[----:B------:R-:W-:Y:S01]  /*08d0*/  @P1 IMAD R3, R7, UR20, R0 ;  /* 0x0000001407031c24 */ /* 0x000fe2000f8e0200 */
[----:B------:R-:W-:Y:S01]  /*08e0*/  @P1 IADD3.X R7, PT, PT, RZ, RZ, RZ, P2, !PT ;  /* 0x000000ffff071210 */ /* 0x000fe200017fe4ff */
[----:B------:R-:W-:Y:S01]  /*08f0*/  IMAD.U32 R19, RZ, RZ, UR4 ;  /* 0x00000004ff137e24 */ /* 0x000fe2000f8e00ff */
[C---:B--2---:R-:W-:Y:S01]  /*0900*/  @P1 LEA R2, P2, R6.reuse, UR6, 0x2 ;  /* 0x0000000606021c11 */ /* 0x044fe2000f8410ff */
[----:B------:R-:W-:Y:S01]  /*0910*/  @P1 IMAD.WIDE R4, R3, 0x4, R4 ;  /* 0x0000000403041825 */ /* 0x000fe200078e0204 */
[----:B------:R-:W-:Y:S01]  /*0920*/  @!P0 IADD3 R17, PT, PT, R13, UR4, RZ ;  /* 0x000000040d118c10 */ /* 0x000fe2000fffe0ff */
[----:B0-----:R-:W2:Y:S01]  /*0930*/  @P1 LDG.E R11, desc[UR18][R10.64] ;  /* 0x000000120a0b1981 */ /* 0x001ea2000c1e1900 */
[----:B------:R-:W-:Y:S01]  /*0940*/  @P1 LEA.HI.X R3, R6, UR7, R7, 0x2, P2 ;  /* 0x0000000706031c11 */ /* 0x000fe200090f1407 */
[----:B------:R-:W-:Y:S01]  /*0950*/  @!P0 IMAD R19, R19, UR20, R0 ;  /* 0x0000001413138c24 */ /* 0x000fe2000f8e0200 */
[----:B---3--:R-:W-:Y:S01]  /*0960*/  MOV R6, UR12 ;  /* 0x0000000c00067c02 */ /* 0x008fe20008000f00 */
[----:B------:R-:W-:Y:S01]  /*0970*/  @P1 IMAD.WIDE R14, R15, 0x4, R4 ;  /* 0x000000040f0e1825 */ /* 0x000fe200078e0204 */
[----:B------:R-:W-:Y:S01]  /*0980*/  MOV R7, UR13 ;  /* 0x0000000d00077c02 */ /* 0x000fe20008000f00 */
[----:B------:R-:W2:Y:S01]  /*0990*/  @P1 LDG.E R4, desc[UR18][R4.64] ;  /* 0x0000001204041981 */ /* 0x000ea2000c1e1900 */
[----:B------:R-:W-:-:S02]  /*09a0*/  MOV R8, UR14 ;  /* 0x0000000e00087c02 */ /* 0x000fc40008000f00 */
[----:B------:R-:W-:Y:S01]  /*09b0*/  MOV R9, UR15 ;  /* 0x0000000f00097c02 */ /* 0x000fe20008000f00 */
[----:B------:R-:W-:Y:S01]  /*09c0*/  @!P0 IMAD.WIDE.U32 R6, R17, 0x4, R6 ;  /* 0x0000000411068825 */ /* 0x000fe200078e0006 */
[----:B------:R-:W3:Y:S03]  /*09d0*/  @P1 LDG.E R14, desc[UR18][R14.64] ;  /* 0x000000120e0e1981 */ /* 0x000ee6000c1e1900 */
[----:B------:R-:W-:Y:S01]  /*09e0*/  @!P0 IMAD.WIDE R8, R19, 0x4, R8 ;  /* 0x0000000413088825 */ /* 0x000fe200078e0208 */
[----:B------:R-:W3:Y:S04]  /*09f0*/  @P1 LDG.E R2, desc[UR18][R2.64+0x4] ;  /* 0x0000041202021981 */ /* 0x000ee8000c1e1900 */
[----:B------:R-:W4:Y:S04]  /*0a00*/  @!P0 LDG.E R7, desc[UR18][R6.64] ;  /* 0x0000001206078981 */ /* 0x000f28000c1e1900 */
[----:B------:R-:W4:Y:S01]  /*0a10*/  @!P0 LDG.E R8, desc[UR18][R8.64] ;  /* 0x0000001208088981 */ /* 0x000f22000c1e1900 */
[----:B--2---:R-:W-:-:S04]  /*0a20*/  @P1 IMAD R11, R11, R4, R12 ;  /* 0x000000040b0b1224 */ /* 0x004fc800078e020c */
[----:B---3--:R-:W-:-:S04]  /*0a30*/  @P1 IMAD R12, R2, R14, R11 ;  /* 0x0000000e020c1224 */ /* 0x008fc800078e020b */
[----:B----4-:R-:W-:-:S07]  /*0a40*/  @!P0 IMAD R12, R7, R8, R12 ;  /* 0x00000008070c8224 */ /* 0x010fce00078e020c */
.L_x_2:
[----:B------:R-:W1:Y:S01]  /*0a50*/  LDC.64 R2, c[0x0][0x390] ;  /* 0x0000e400ff027b82 */ /* 0x000e620000000a00 */
[----:B------:R-:W-:-:S05]  /*0a60*/  IADD3 R13, PT, PT, R0, R13, RZ ;  /* 0x0000000d000d7210 */ /* 0x000fca0007ffe0ff */
[----:B-1----:R-:W-:-:S05]  /*0a70*/  IMAD.WIDE R2, R13, 0x4, R2 ;  /* 0x000000040d027825 */ /* 0x002fca00078e0202 */
[----:B0-----:R-:W-:Y:S01]  /*0a80*/  STG.E desc[UR18][R2.64], R12 ;  /* 0x0000000c02007986 */ /* 0x001fe2000c101912 */
[----:B------:R-:W-:Y:S05]  /*0a90*/  EXIT ;  /* 0x000000000000794d */ /* 0x000fea0003800000 */
.L_x_4:
[----:B------:R-:W-:-:S00]  /*0aa0*/  BRA `(.L_x_4) ;  /* 0xfffffffc00fc7947 */ /* 0x000fc0000383ffff */
[----:B------:R-:W-:-:S00]  /*0ab0*/  NOP ;  /* 0x0000000000007918 */ /* 0x000fc00000000000 */
        /* <DEDUP_REMOVED lines=12> */
.L_x_5:


//--------------------- .nv.shared.reserved.0     --------------------------
	.section	.nv.shared.reserved.0,"aw",@nobits
	.weak		__nv_reservedSMEM_offset_0_alias
	.size		__nv_reservedSMEM_offset_0_alias, 0, 64
	.other		__nv_reservedSMEM_offset_0_alias,@"STO_CUDA_RESERVED_SHARED STV_DEFAULT"
__nv_reservedSMEM_offset_0_alias:
	.zero		0
	.zero		64


//--------------------- .nv.constant0._Z19matrixMultiplyNaivePiS_S_i --------------------------
	.section	.nv.constant0._Z19matrixMultiplyNaivePiS_S_i,"a",@progbits
	.sectionflags	@""
	.align	4
.nv.constant0._Z19matrixMultiplyNaivePiS_S_i:
	.zero		924


//--------------------- SYMBOLS --------------------------

	.type		.nv.reservedSmem.offset0,@object
	.size		.nv.reservedSmem.offset0,0x4
